//
// Generated by NVIDIA NVVM Compiler
//
// Compiler Build ID: CL-36424714
// Cuda compilation tools, release 13.0, V13.0.88
// Based on NVVM 20.0.0
//

.version 9.0
.target sm_100
.address_size 64

	// .globl	_Z11queueKernelP5QueuePiS1_

.visible .entry _Z11queueKernelP5QueuePiS1_(
	.param .u64 .ptr .align 1 _Z11queueKernelP5QueuePiS1__param_0,
	.param .u64 .ptr .align 1 _Z11queueKernelP5QueuePiS1__param_1,
	.param .u64 .ptr .align 1 _Z11queueKernelP5QueuePiS1__param_2
)
{
	.reg .pred 	%p<4>;
	.reg .b32 	%r<9>;
	.reg .b64 	%rd<14>;

	ld.param.u64 	%rd4, [_Z11queueKernelP5QueuePiS1__param_0];
	ld.param.u64 	%rd2, [_Z11queueKernelP5QueuePiS1__param_1];
	ld.param.u64 	%rd3, [_Z11queueKernelP5QueuePiS1__param_2];
	cvta.to.global.u64 	%rd1, %rd4;
	mov.u32 	%r1, %tid.x;
	setp.ne.s32 	%p1, %r1, 0;
	@%p1 bra 	$L__BB0_2;
	st.global.u64 	[%rd1], %rd2;
	mov.b32 	%r4, 0;
	st.global.v2.u32 	[%rd1+8], {%r4, %r4};
	mov.b32 	%r5, 256;
	st.global.u32 	[%rd1+16], %r5;
$L__BB0_2:
	bar.sync 	0;
	atom.global.add.u32 	%r2, [%rd1+12], 1;
	ld.global.u32 	%r6, [%rd1+16];
	setp.ge.s32 	%p2, %r2, %r6;
	@%p2 bra 	$L__BB0_4;
	ld.global.u64 	%rd5, [%rd1];
	mul.wide.s32 	%rd6, %r2, 4;
	add.s64 	%rd7, %rd5, %rd6;
	st.u32 	[%rd7], %r1;
$L__BB0_4:
	bar.sync 	0;
	atom.global.add.u32 	%r3, [%rd1+8], 1;
	ld.global.u32 	%r7, [%rd1+12];
	setp.ge.s32 	%p3, %r3, %r7;
	@%p3 bra 	$L__BB0_6;
	ld.global.u64 	%rd8, [%rd1];
	mul.wide.s32 	%rd9, %r3, 4;
	add.s64 	%rd10, %rd8, %rd9;
	ld.u32 	%r8, [%rd10];
	cvta.to.global.u64 	%rd11, %rd3;
	mul.wide.u32 	%rd12, %r1, 4;
	add.s64 	%rd13, %rd11, %rd12;
	st.global.u32 	[%rd13], %r8;
$L__BB0_6:
	ret;

}


// ===== COMPILED SASS (sm_100) =====

	.target	sm_100

	.elftype	@"ET_EXEC"


//--------------------- .note.nv.tkinfo           --------------------------
	.section	.note.nv.tkinfo,"",@"SHT_NOTE"
	.sectionflags	@"SHF_NOTE_NV_TKINFO"
	.tkinfo
        /*0018*/ 	.word	0x00000002
        /*0030*/ 	.string	""
        /*0030*/ 	.string	"ptxas"
        /*0030*/ 	.string	"Cuda compilation tools, release 13.0, V13.0.88"
        /*0030*/ 	.string	"Build cuda_13.0.r13.0/compiler.36424714_0"
        /*0030*/ 	.string	"-arch sm_100 -m 64 "



//--------------------- .note.nv.cuinfo           --------------------------
	.section	.note.nv.cuinfo,"",@"SHT_NOTE"
	.sectionflags	@"SHF_NOTE_NV_CUINFO"
        /*0018*/ 	.short	0x0002
        /*001a*/ 	.short	0x0064
        /*001c*/ 	.short	0x0082
	.zero		2


//--------------------- .nv.info                  --------------------------
	.section	.nv.info,"",@"SHT_CUDA_INFO"
	.align	4


	//----- nvinfo : EIATTR_REGCOUNT
	.align		4
        /*0000*/ 	.byte	0x04, 0x2f
        /*0002*/ 	.short	(.L_1 - .L_0)
	.align		4
.L_0:
        /*0004*/ 	.word	index@(_Z11queueKernelP5QueuePiS1_)
        /*0008*/ 	.word	0x00000013


	//----- nvinfo : EIATTR_FRAME_SIZE
	.align		4
.L_1:
        /*000c*/ 	.byte	0x04, 0x11
        /*000e*/ 	.short	(.L_3 - .L_2)
	.align		4
.L_2:
        /*0010*/ 	.word	index@(_Z11queueKernelP5QueuePiS1_)
        /*0014*/ 	.word	0x00000000


	//----- nvinfo : EIATTR_MIN_STACK_SIZE
	.align		4
.L_3:
        /*0018*/ 	.byte	0x04, 0x12
        /*001a*/ 	.short	(.L_5 - .L_4)
	.align		4
.L_4:
        /*001c*/ 	.word	index@(_Z11queueKernelP5QueuePiS1_)
        /*0020*/ 	.word	0x00000000
.L_5:


//--------------------- .nv.compat                --------------------------
	.section	.nv.compat,"",@"SHT_CUDA_COMPAT_INFO"
	.align	4
        /*0000*/ 	.byte	0x02, 0x09, 0x00, 0x00, 0x02, 0x02, 0x01, 0x00, 0x02, 0x05, 0x05, 0x00, 0x03, 0x07, 0x01, 0x01
        /*0010*/ 	.byte	0x02, 0x03, 0x00, 0x00, 0x02, 0x06, 0x01, 0x00, 0x04, 0x0b, 0x08, 0x00, 0x09, 0x00, 0x00, 0x00
        /*0020*/ 	.byte	0x00, 0x00, 0x00, 0x00


//--------------------- .nv.info._Z11queueKernelP5QueuePiS1_ --------------------------
	.section	.nv.info._Z11queueKernelP5QueuePiS1_,"",@"SHT_CUDA_INFO"
	.sectionflags	@""
	.align	4


	//----- nvinfo : EIATTR_CUDA_API_VERSION
	.align		4
        /*0000*/ 	.byte	0x04, 0x37
        /*0002*/ 	.short	(.L_7 - .L_6)
.L_6:
        /*0004*/ 	.word	0x00000082


	//----- nvinfo : EIATTR_KPARAM_INFO
	.align		4
.L_7:
        /*0008*/ 	.byte	0x04, 0x17
        /*000a*/ 	.short	(.L_9 - .L_8)
.L_8:
        /*000c*/ 	.word	0x00000000
        /*0010*/ 	.short	0x0002
        /*0012*/ 	.short	0x0010
        /*0014*/ 	.byte	0x00, 0xf5, 0x21, 0x00


	//----- nvinfo : EIATTR_KPARAM_INFO
	.align		4
.L_9:
        /*0018*/ 	.byte	0x04, 0x17
        /*001a*/ 	.short	(.L_11 - .L_10)
.L_10:
        /*001c*/ 	.word	0x00000000
        /*0020*/ 	.short	0x0001
        /*0022*/ 	.short	0x0008
        /*0024*/ 	.byte	0x00, 0xf5, 0x21, 0x00


	//----- nvinfo : EIATTR_KPARAM_INFO
	.align		4
.L_11:
        /*0028*/ 	.byte	0x04, 0x17
        /*002a*/ 	.short	(.L_13 - .L_12)
.L_12:
        /*002c*/ 	.word	0x00000000
        /*0030*/ 	.short	0x0000
        /*0032*/ 	.short	0x0000
        /*0034*/ 	.byte	0x00, 0xf5, 0x21, 0x00


	//----- nvinfo : EIATTR_SPARSE_MMA_MASK
	.align		4
.L_13:
        /*0038*/ 	.byte	0x03, 0x50
        /*003a*/ 	.short	0x0000


	//----- nvinfo : EIATTR_MAXREG_COUNT
	.align		4
        /*003c*/ 	.byte	0x03, 0x1b
        /*003e*/ 	.short	0x00ff


	//----- nvinfo : EIATTR_NUM_BARRIERS
	.align		4
        /*0040*/ 	.byte	0x02, 0x4c
        /*0042*/ 	.byte	0x01
	.zero		1


	//----- nvinfo : EIATTR_MERCURY_ISA_VERSION
	.align		4
        /*0044*/ 	.byte	0x03, 0x5f
        /*0046*/ 	.short	0x0101


	//----- nvinfo : EIATTR_INT_WARP_WIDE_INSTR_OFFSETS
	.align		4
        /*0048*/ 	.byte	0x04, 0x31
        /*004a*/ 	.short	(.L_15 - .L_14)


	//   ....[0]....
.L_14:
        /*004c*/ 	.word	0x00000060


	//   ....[1]....
        /*0050*/ 	.word	0x000001d0


	//   ....[2]....
        /*0054*/ 	.word	0x00000210


	//   ....[3]....
        /*0058*/ 	.word	0x000002c0


	//----- nvinfo : EIATTR_VRC_CTA_INIT_COUNT
	.align		4
.L_15:
        /*005c*/ 	.byte	0x02, 0x4a
	.zero		1
	.zero		1


	//----- nvinfo : EIATTR_EXIT_INSTR_OFFSETS
	.align		4
        /*0060*/ 	.byte	0x04, 0x1c
        /*0062*/ 	.short	(.L_17 - .L_16)


	//   ....[0]....
.L_16:
        /*0064*/ 	.word	0x000002f0


	//   ....[1]....
        /*0068*/ 	.word	0x00000360


	//----- nvinfo : EIATTR_CBANK_PARAM_SIZE
	.align		4
.L_17:
        /*006c*/ 	.byte	0x03, 0x19
        /*006e*/ 	.short	0x0018


	//----- nvinfo : EIATTR_PARAM_CBANK
	.align		4
        /*0070*/ 	.byte	0x04, 0x0a
        /*0072*/ 	.short	(.L_19 - .L_18)
	.align		4
.L_18:
        /*0074*/ 	.word	index@(.nv.constant0._Z11queueKernelP5QueuePiS1_)
        /*0078*/ 	.short	0x0380
        /*007a*/ 	.short	0x0018


	//----- nvinfo : EIATTR_SW_WAR
	.align		4
.L_19:
        /*007c*/ 	.byte	0x04, 0x36
        /*007e*/ 	.short	(.L_21 - .L_20)
.L_20:
        /*0080*/ 	.word	0x00000008
.L_21:


//--------------------- .nv.callgraph             --------------------------
	.section	.nv.callgraph,"",@"SHT_CUDA_CALLGRAPH"
	.align	4
	.sectionentsize	8
	.align		4
        /*0000*/ 	.word	0x00000000
	.align		4
        /*0004*/ 	.word	0xffffffff
	.align		4
        /*0008*/ 	.word	0x00000000
	.align		4
        /*000c*/ 	.word	0xfffffffe
	.align		4
        /*0010*/ 	.word	0x00000000
	.align		4
        /*0014*/ 	.word	0xfffffffd
	.align		4
        /*0018*/ 	.word	0x00000000
	.align		4
        /*001c*/ 	.word	0xfffffffc


//--------------------- .text._Z11queueKernelP5QueuePiS1_ --------------------------
	.section	.text._Z11queueKernelP5QueuePiS1_,"ax",@progbits
	.align	128
        .global         _Z11queueKernelP5QueuePiS1_
        .type           _Z11queueKernelP5QueuePiS1_,@function
        .size           _Z11queueKernelP5QueuePiS1_,(.L_x_1 - _Z11queueKernelP5QueuePiS1_)
        .other          _Z11queueKernelP5QueuePiS1_,@"STO_CUDA_ENTRY STV_DEFAULT"
_Z11queueKernelP5QueuePiS1_:
.text._Z11queueKernelP5QueuePiS1_:
[----:B------:R-:W-:Y:S01]  /*0000*/  LDC R1, c[0x0][0x37c] ;  /* 0x0000df00ff017b82 */ /* 0x000fe20000000800 */
[----:B------:R-:W0:Y:S07]  /*0010*/  S2R R0, SR_TID.X ;  /* 0x0000000000007919 */ /* 0x000e2e0000002100 */
[----:B------:R-:W1:Y:S01]  /*0020*/  LDC.64 R2, c[0x0][0x380] ;  /* 0x0000e000ff027b82 */ /* 0x000e620000000a00 */
[----:B------:R-:W1:Y:S01]  /*0030*/  LDCU.64 UR8, c[0x0][0x358] ;  /* 0x00006b00ff0877ac */ /* 0x000e620008000a00 */
[----:B------:R-:W2:Y:S01]  /*0040*/  S2R R13, SR_LANEID ;  /* 0x00000000000d7919 */ /* 0x000ea20000000000 */
[----:B------:R-:W3:Y:S01]  /*0050*/  LDCU.64 UR6, c[0x0][0x380] ;  /* 0x00007000ff0677ac */ /* 0x000ee20008000a00 */
[----:B------:R-:W-:Y:S01]  /*0060*/  VOTEU.ANY UR10, UPT, PT ;  /* 0x00000000000a7886 */ /* 0x000fe200038e0100 */
[----:B------:R-:W-:Y:S01]  /*0070*/  UMOV UR4, 0x8 ;  /* 0x0000000800047882 */ /* 0x000fe20000000000 */
[----:B------:R-:W2:Y:S01]  /*0080*/  FLO.U32 R10, UR10 ;  /* 0x0000000a000a7d00 */ /* 0x000ea200080e0000 */
[----:B------:R-:W-:-:S07]  /*0090*/  UMOV UR5, 0x0 ;  /* 0x0000000000057882 */ /* 0x000fce0000000000 */
[----:B------:R-:W4:Y:S01]  /*00a0*/  POPC R11, UR10 ;  /* 0x0000000a000b7d09 */ /* 0x000f220008000000 */
[----:B---3--:R-:W-:-:S04]  /*00b0*/  UIMAD.WIDE.U32 UR4, UR6, 0x1, UR4 ;  /* 0x00000001060478a5 */ /* 0x008fc8000f8e0004 */
[----:B------:R-:W-:Y:S02]  /*00c0*/  UIADD3 UR6, UPT, UPT, UR5, UR7, URZ ;  /* 0x0000000705067290 */ /* 0x000fe4000fffe0ff */
[----:B------:R-:W-:Y:S01]  /*00d0*/  IMAD.U32 R5, RZ, RZ, UR5 ;  /* 0x00000005ff057e24 */ /* 0x000fe2000f8e00ff */
[----:B0-----:R-:W-:Y:S01]  /*00e0*/  ISETP.NE.AND P0, PT, R0, RZ, PT ;  /* 0x000000ff0000720c */ /* 0x001fe20003f05270 */
[----:B------:R-:W-:Y:S02]  /*00f0*/  IMAD.U32 R4, RZ, RZ, UR4 ;  /* 0x00000004ff047e24 */ /* 0x000fe4000f8e00ff */
[----:B------:R-:W-:Y:S01]  /*0100*/  IMAD.U32 R5, RZ, RZ, UR6 ;  /* 0x00000006ff057e24 */ /* 0x000fe2000f8e00ff */
[----:B--2---:R-:W-:-:S09]  /*0110*/  ISETP.EQ.U32.AND P1, PT, R10, R13, PT ;  /* 0x0000000d0a00720c */ /* 0x004fd20003f22070 */
[----:B------:R-:W0:Y:S01]  /*0120*/  @!P0 LDC.64 R6, c[0x0][0x388] ;  /* 0x0000e200ff068b82 */ /* 0x000e220000000a00 */
[----:B------:R-:W-:Y:S01]  /*0130*/  @!P0 MOV R15, 0x100 ;  /* 0x00000100000f8802 */ /* 0x000fe20000000f00 */
[----:B-1----:R-:W-:Y:S04]  /*0140*/  @!P0 STG.E.64 desc[UR8][R2.64+0x8], RZ ;  /* 0x000008ff02008986 */ /* 0x002fe8000c101b08 */
[----:B------:R-:W-:Y:S04]  /*0150*/  @!P0 STG.E desc[UR8][R2.64+0x10], R15 ;  /* 0x0000100f02008986 */ /* 0x000fe8000c101908 */
[----:B0-----:R-:W-:Y:S01]  /*0160*/  @!P0 STG.E.64 desc[UR8][R2.64], R6 ;  /* 0x0000000602008986 */ /* 0x001fe2000c101b08 */
[----:B------:R-:W-:Y:S06]  /*0170*/  BAR.SYNC.DEFER_BLOCKING 0x0 ;  /* 0x0000000000007b1d */ /* 0x000fec0000010000 */
[----:B----4-:R-:W2:Y:S04]  /*0180*/  @P1 ATOMG.E.ADD.STRONG.GPU PT, R11, desc[UR8][R4.64+0x4], R11 ;  /* 0x8000040b040b19a8 */ /* 0x010ea800081ef108 */
[----:B------:R-:W3:Y:S01]  /*0190*/  LDG.E R8, desc[UR8][R2.64+0x10] ;  /* 0x0000100802087981 */ /* 0x000ee2000c1e1900 */
[----:B------:R-:W0:Y:S02]  /*01a0*/  S2R R12, SR_LTMASK ;  /* 0x00000000000c7919 */ /* 0x000e240000003900 */
[----:B0-----:R-:W-:-:S06]  /*01b0*/  LOP3.LUT R14, R12, UR10, RZ, 0xc0, !PT ;  /* 0x0000000a0c0e7c12 */ /* 0x001fcc000f8ec0ff */
[----:B------:R-:W0:Y:S01]  /*01c0*/  POPC R14, R14 ;  /* 0x0000000e000e7309 */ /* 0x000e220000000000 */
[----:B--2---:R-:W0:Y:S02]  /*01d0*/  SHFL.IDX PT, R9, R11, R10, 0x1f ;  /* 0x00001f0a0b097589 */ /* 0x004e2400000e0000 */
[----:B0-----:R-:W-:-:S05]  /*01e0*/  IMAD.IADD R9, R9, 0x1, R14 ;  /* 0x0000000109097824 */ /* 0x001fca00078e020e */
[----:B---3--:R-:W-:-:S13]  /*01f0*/  ISETP.GE.AND P0, PT, R9, R8, PT ;  /* 0x000000080900720c */ /* 0x008fda0003f06270 */
[----:B------:R-:W2:Y:S01]  /*0200*/  @!P0 LDG.E.64 R6, desc[UR8][R2.64] ;  /* 0x0000000802068981 */ /* 0x000ea2000c1e1b00 */
[----:B------:R-:W-:Y:S02]  /*0210*/  VOTEU.ANY UR4, UPT, PT ;  /* 0x0000000000047886 */ /* 0x000fe400038e0100 */
[----:B------:R-:W0:Y:S08]  /*0220*/  FLO.U32 R16, UR4 ;  /* 0x0000000400107d00 */ /* 0x000e3000080e0000 */
[----:B------:R-:W1:Y:S01]  /*0230*/  POPC R15, UR4 ;  /* 0x00000004000f7d09 */ /* 0x000e620008000000 */
[----:B0-----:R-:W-:Y:S01]  /*0240*/  ISETP.EQ.U32.AND P1, PT, R16, R13, PT ;  /* 0x0000000d1000720c */ /* 0x001fe20003f22070 */
[----:B--2---:R-:W-:-:S05]  /*0250*/  @!P0 IMAD.WIDE R6, R9, 0x4, R6 ;  /* 0x0000000409068825 */ /* 0x004fca00078e0206 */
[----:B------:R-:W-:Y:S01]  /*0260*/  @!P0 ST.E desc[UR8][R6.64], R0 ;  /* 0x0000000006008985 */ /* 0x000fe2000c101908 */
[----:B------:R-:W-:Y:S06]  /*0270*/  BAR.SYNC.DEFER_BLOCKING 0x0 ;  /* 0x0000000000007b1d */ /* 0x000fec0000010000 */
[----:B-1----:R-:W2:Y:S04]  /*0280*/  @P1 ATOMG.E.ADD.STRONG.GPU PT, R15, desc[UR8][R4.64], R15 ;  /* 0x8000000f040f19a8 */ /* 0x002ea800081ef108 */
[----:B------:R-:W3:Y:S01]  /*0290*/  LDG.E R8, desc[UR8][R2.64+0xc] ;  /* 0x00000c0802087981 */ /* 0x000ee2000c1e1900 */
[----:B------:R-:W-:-:S06]  /*02a0*/  LOP3.LUT R12, R12, UR4, RZ, 0xc0, !PT ;  /* 0x000000040c0c7c12 */ /* 0x000fcc000f8ec0ff */
[----:B------:R-:W0:Y:S01]  /*02b0*/  POPC R12, R12 ;  /* 0x0000000c000c7309 */ /* 0x000e220000000000 */
[----:B--2---:R-:W0:Y:S02]  /*02c0*/  SHFL.IDX PT, R9, R15, R16, 0x1f ;  /* 0x00001f100f097589 */ /* 0x004e2400000e0000 */
[----:B0-----:R-:W-:-:S04]  /*02d0*/  IADD3 R9, PT, PT, R9, R12, RZ ;  /* 0x0000000c09097210 */ /* 0x001fc80007ffe0ff */
[----:B---3--:R-:W-:-:S13]  /*02e0*/  ISETP.GE.AND P0, PT, R9, R8, PT ;  /* 0x000000080900720c */ /* 0x008fda0003f06270 */
[----:B------:R-:W-:Y:S05]  /*02f0*/  @P0 EXIT ;  /* 0x000000000000094d */ /* 0x000fea0003800000 */
[----:B------:R-:W2:Y:S01]  /*0300*/  LDG.E.64 R2, desc[UR8][R2.64] ;  /* 0x0000000802027981 */ /* 0x000ea2000c1e1b00 */
[----:B------:R-:W0:Y:S01]  /*0310*/  LDC.64 R6, c[0x0][0x390] ;  /* 0x0000e400ff067b82 */ /* 0x000e220000000a00 */
[----:B--2---:R-:W-:-:S06]  /*0320*/  IMAD.WIDE R4, R9, 0x4, R2 ;  /* 0x0000000409047825 */ /* 0x004fcc00078e0202 */
[----:B------:R-:W2:Y:S01]  /*0330*/  LD.E R5, desc[UR8][R4.64] ;  /* 0x0000000804057980 */ /* 0x000ea2000c101900 */
[----:B0-----:R-:W-:-:S05]  /*0340*/  IMAD.WIDE.U32 R6, R0, 0x4, R6 ;  /* 0x0000000400067825 */ /* 0x001fca00078e0006 */
[----:B--2---:R-:W-:Y:S01]  /*0350*/  STG.E desc[UR8][R6.64], R5 ;  /* 0x0000000506007986 */ /* 0x004fe2000c101908 */
[----:B------:R-:W-:Y:S05]  /*0360*/  EXIT ;  /* 0x000000000000794d */ /* 0x000fea0003800000 */
.L_x_0:
[----:B------:R-:W-:-:S00]  /*0370*/  BRA `(.L_x_0) ;  /* 0xfffffffc00fc7947 */ /* 0x000fc0000383ffff */
[----:B------:R-:W-:-:S00]  /*0380*/  NOP ;  /* 0x0000000000007918 */ /* 0x000fc00000000000 */
[----:B------:R-:W-:-:S00]  /*0390*/  NOP ;  /* 0x0000000000007918 */ /* 0x000fc00000000000 */
[----:B------:R-:W-:-:S00]  /*03a0*/  NOP ;  /* 0x0000000000007918 */ /* 0x000fc00000000000 */
[----:B------:R-:W-:-:S00]  /*03b0*/  NOP ;  /* 0x0000000000007918 */ /* 0x000fc00000000000 */
[----:B------:R-:W-:-:S00]  /*03c0*/  NOP ;  /* 0x0000000000007918 */ /* 0x000fc00000000000 */
[----:B------:R-:W-:-:S00]  /*03d0*/  NOP ;  /* 0x0000000000007918 */ /* 0x000fc00000000000 */
[----:B------:R-:W-:-:S00]  /*03e0*/  NOP ;  /* 0x0000000000007918 */ /* 0x000fc00000000000 */
[----:B------:R-:W-:-:S00]  /*03f0*/  NOP ;  /* 0x0000000000007918 */ /* 0x000fc00000000000 */
.L_x_1:


//--------------------- .nv.shared.reserved.0     --------------------------
	.section	.nv.shared.reserved.0,"aw",@nobits
	.weak		__nv_reservedSMEM_offset_0_alias
	.size		__nv_reservedSMEM_offset_0_alias, 0, 64
	.other		__nv_reservedSMEM_offset_0_alias,@"STO_CUDA_RESERVED_SHARED STV_DEFAULT"
__nv_reservedSMEM_offset_0_alias:
	.zero		0
	.zero		64


//--------------------- .nv.constant0._Z11queueKernelP5QueuePiS1_ --------------------------
	.section	.nv.constant0._Z11queueKernelP5QueuePiS1_,"a",@progbits
	.sectionflags	@""
	.align	4
.nv.constant0._Z11queueKernelP5QueuePiS1_:
	.zero		920


//--------------------- SYMBOLS --------------------------

	.type		.nv.reservedSmem.offset0,@object
	.size		.nv.reservedSmem.offset0,0x4
